	.headerflags	@"EF_CUDA_TEXMODE_UNIFIED EF_CUDA_64BIT_ADDRESS EF_CUDA_ACCELERATORS EF_CUDA_SM90 EF_CUDA_VIRTUAL_SM(EF_CUDA_SM90)"
	.elftype	@"ET_EXEC"


//--------------------- .nv.info                  --------------------------
	.section	.nv.info,"",@"SHT_CUDA_INFO"
	.align	4


	//----- nvinfo : EIATTR_REGCOUNT
	.align		4
        /*0000*/ 	.byte	0x04, 0x2f
        /*0002*/ 	.short	(.L_1 - .L_0)
	.align		4
.L_0:
        /*0004*/ 	.word	index@(triton_mm)
        /*0008*/ 	.word	0x00000060


	//----- nvinfo : EIATTR_MIN_STACK_SIZE
	.align		4
.L_1:
        /*000c*/ 	.byte	0x04, 0x12
        /*000e*/ 	.short	(.L_3 - .L_2)
	.align		4
.L_2:
        /*0010*/ 	.word	index@(triton_mm)
        /*0014*/ 	.word	0x00000000


	//----- nvinfo : EIATTR_FRAME_SIZE
	.align		4
.L_3:
        /*0018*/ 	.byte	0x04, 0x11
        /*001a*/ 	.short	(.L_5 - .L_4)
	.align		4
.L_4:
        /*001c*/ 	.word	index@(triton_mm)
        /*0020*/ 	.word	0x00000000


	//----- nvinfo : EIATTR_MIN_STACK_SIZE
	.align		4
.L_5:
        /*0024*/ 	.byte	0x04, 0x12
        /*0026*/ 	.short	(.L_7 - .L_6)
	.align		4
.L_6:
        /*0028*/ 	.word	index@(triton_mm)
        /*002c*/ 	.word	0x00000000
.L_7:


//--------------------- .nv.info.triton_mm        --------------------------
	.section	.nv.info.triton_mm,"",@"SHT_CUDA_INFO"
	.sectionflags	@""
	.align	4


	//----- nvinfo : EIATTR_CUDA_API_VERSION
	.align		4
        /*0000*/ 	.byte	0x04, 0x37
        /*0002*/ 	.short	(.L_9 - .L_8)
.L_8:
        /*0004*/ 	.word	0x0000007c


	//----- nvinfo : EIATTR_KPARAM_INFO
	.align		4
.L_9:
        /*0008*/ 	.byte	0x04, 0x17
        /*000a*/ 	.short	(.L_11 - .L_10)
.L_10:
        /*000c*/ 	.word	0x00000000
        /*0010*/ 	.short	0x0003
        /*0012*/ 	.short	0x0018
        /*0014*/ 	.byte	0x00, 0xf0, 0x11, 0x00


	//----- nvinfo : EIATTR_KPARAM_INFO
	.align		4
.L_11:
        /*0018*/ 	.byte	0x04, 0x17
        /*001a*/ 	.short	(.L_13 - .L_12)
.L_12:
        /*001c*/ 	.word	0x00000000
        /*0020*/ 	.short	0x0002
        /*0022*/ 	.short	0x0010
        /*0024*/ 	.byte	0x00, 0xf0, 0x21, 0x00


	//----- nvinfo : EIATTR_KPARAM_INFO
	.align		4
.L_13:
        /*0028*/ 	.byte	0x04, 0x17
        /*002a*/ 	.short	(.L_15 - .L_14)
.L_14:
        /*002c*/ 	.word	0x00000000
        /*0030*/ 	.short	0x0001
        /*0032*/ 	.short	0x0008
        /*0034*/ 	.byte	0x00, 0xf0, 0x21, 0x00


	//----- nvinfo : EIATTR_KPARAM_INFO
	.align		4
.L_15:
        /*0038*/ 	.byte	0x04, 0x17
        /*003a*/ 	.short	(.L_17 - .L_16)
.L_16:
        /*003c*/ 	.word	0x00000000
        /*0040*/ 	.short	0x0000
        /*0042*/ 	.short	0x0000
        /*0044*/ 	.byte	0x00, 0xf0, 0x21, 0x00


	//----- nvinfo : EIATTR_SPARSE_MMA_MASK
	.align		4
.L_17:
        /*0048*/ 	.byte	0x03, 0x50
        /*004a*/ 	.short	0x0000


	//----- nvinfo : EIATTR_MAXREG_COUNT
	.align		4
        /*004c*/ 	.byte	0x03, 0x1b
        /*004e*/ 	.short	0x00ff


	//----- nvinfo : EIATTR_COOP_GROUP_MASK_REGIDS
	.align		4
        /*0050*/ 	.byte	0x04, 0x29
        /*0052*/ 	.short	(.L_19 - .L_18)


	//   ....[0]....
.L_18:
        /*0054*/ 	.word	0xffffffff


	//----- nvinfo : EIATTR_COOP_GROUP_INSTR_OFFSETS
	.align		4
.L_19:
        /*0058*/ 	.byte	0x04, 0x28
        /*005a*/ 	.short	(.L_21 - .L_20)


	//   ....[0]....
.L_20:
        /*005c*/ 	.word	0x00000ec0


	//----- nvinfo : EIATTR_EXIT_INSTR_OFFSETS
	.align		4
.L_21:
        /*0060*/ 	.byte	0x04, 0x1c
        /*0062*/ 	.short	(.L_23 - .L_22)


	//   ....[0]....
.L_22:
        /*0064*/ 	.word	0x00000050


	//   ....[1]....
        /*0068*/ 	.word	0x00001c50


	//   ....[2]....
        /*006c*/ 	.word	0x00001ca0


	//----- nvinfo : EIATTR_MAX_THREADS
	.align		4
.L_23:
        /*0070*/ 	.byte	0x04, 0x05
        /*0072*/ 	.short	(.L_25 - .L_24)
.L_24:
        /*0074*/ 	.word	0x00000080
        /*0078*/ 	.word	0x00000001
        /*007c*/ 	.word	0x00000001


	//----- nvinfo : EIATTR_CBANK_PARAM_SIZE
	.align		4
.L_25:
        /*0080*/ 	.byte	0x03, 0x19
        /*0082*/ 	.short	0x001c


	//----- nvinfo : EIATTR_PARAM_CBANK
	.align		4
        /*0084*/ 	.byte	0x04, 0x0a
        /*0086*/ 	.short	(.L_27 - .L_26)
	.align		4
.L_26:
        /*0088*/ 	.word	index@(.nv.constant0.triton_mm)
        /*008c*/ 	.short	0x0210
        /*008e*/ 	.short	0x001c


	//----- nvinfo : EIATTR_SW_WAR
	.align		4
.L_27:
        /*0090*/ 	.byte	0x04, 0x36
        /*0092*/ 	.short	(.L_29 - .L_28)
.L_28:
        /*0094*/ 	.word	0x00000008
.L_29:


//--------------------- .nv.callgraph             --------------------------
	.section	.nv.callgraph,"",@"SHT_CUDA_CALLGRAPH"
	.align	4
	.sectionentsize	8
	.align		4
        /*0000*/ 	.word	0x00000000
	.align		4
        /*0004*/ 	.word	0xffffffff
	.align		4
        /*0008*/ 	.word	0x00000000
	.align		4
        /*000c*/ 	.word	0xfffffffe
	.align		4
        /*0010*/ 	.word	0x00000000
	.align		4
        /*0014*/ 	.word	0xfffffffd
	.align		4
        /*0018*/ 	.word	0x00000000
	.align		4
        /*001c*/ 	.word	0xfffffffc


//--------------------- .text.triton_mm           --------------------------
	.section	.text.triton_mm,"ax",@progbits
	.sectionflags	@"SHF_BARRIERS=1"
	.align	128
        .global         triton_mm
        .type           triton_mm,@function
        .size           triton_mm,(.L_x_2 - triton_mm)
        .other          triton_mm,@"STO_CUDA_ENTRY STV_DEFAULT"
triton_mm:
.text.triton_mm:
[----:B------:R-:W1:Y:S02]  /*0000*/  LDC R1, c[0x0][0x28] ;  /* 0x00000a00ff017b82 */ /* 0x000e640000000800 */
[----:B------:R-:W2:Y:S01]  /*0010*/  LDC R8, c[0x0][0x228] ;  /* 0x00008a00ff087b82 */ /* 0x000ea20000000800 */
[----:B------:R-:W-:-:S04]  /*0020*/  IMAD.MOV.U32 R3, RZ, RZ, 0xc00 ;  /* 0x00000c00ff037424 */ /* 0x000fc800078e00ff */
[----:B--2---:R-:W-:-:S05]  /*0030*/  IMAD R0, R8, R3, 0xc00000 ;  /* 0x00c0000008007424 */ /* 0x004fca00078e0203 */
[----:B------:R-:W-:-:S13]  /*0040*/  ISETP.NE.AND P0, PT, R0, RZ, PT ;  /* 0x000000ff0000720c */ /* 0x000fda0003f05270 */
[----:B------:R-:W-:Y:S05]  /*0050*/  @!P0 EXIT ;  /* 0x000000000000894d */ /* 0x000fea0003800000 */
[----:B------:R-:W2:Y:S01]  /*0060*/  S2R R10, SR_CTAID.X ;  /* 0x00000000000a7919 */ /* 0x000ea20000002500 */
[----:B------:R-:W-:Y:S01]  /*0070*/  VIADD R0, R8, 0x107f ;  /* 0x0000107f08007836 */ /* 0x000fe20000000000 */
[----:B------:R-:W3:Y:S01]  /*0080*/  S2UR UR18, SR_CgaCtaId ;  /* 0x00000000001279c3 */ /* 0x000ee20000008800 */
[----:B------:R-:W-:Y:S01]  /*0090*/  UMOV UR4, 0x400 ;  /* 0x0000040000047882 */ /* 0x000fe20000000000 */
[----:B------:R-:W4:Y:S01]  /*00a0*/  S2R R14, SR_TID.X ;  /* 0x00000000000e7919 */ /* 0x000f220000002100 */
[----:B------:R-:W-:Y:S01]  /*00b0*/  ULDC.64 UR22, c[0x0][0x208] ;  /* 0x0000820000167ab9 */ /* 0x000fe20000000a00 */
[----:B------:R-:W-:Y:S01]  /*00c0*/  SHF.R.S32.HI R3, RZ, 0x1f, R0 ;  /* 0x0000001fff037819 */ /* 0x000fe20000011400 */
[----:B------:R-:W-:Y:S01]  /*00d0*/  IMAD.MOV.U32 R91, RZ, RZ, -0x20 ;  /* 0xffffffe0ff5b7424 */ /* 0x000fe200078e00ff */
[----:B------:R-:W-:Y:S02]  /*00e0*/  CS2R R56, SRZ ;  /* 0x0000000000387805 */ /* 0x000fe4000001ff00 */
[----:B------:R-:W-:-:S02]  /*00f0*/  CS2R R58, SRZ ;  /* 0x00000000003a7805 */ /* 0x000fc4000001ff00 */
[----:B------:R-:W-:Y:S01]  /*0100*/  LEA.HI R3, R3, R0, RZ, 0x7 ;  /* 0x0000000003037211 */ /* 0x000fe200078f38ff */
[----:B------:R-:W-:Y:S01]  /*0110*/  VIADD R0, R8, 0x1000 ;  /* 0x0000100008007836 */ /* 0x000fe20000000000 */
[----:B------:R-:W5:Y:S01]  /*0120*/  LDC.64 R26, c[0x0][0x210] ;  /* 0x00008400ff1a7b82 */ /* 0x000f620000000a00 */
[----:B------:R-:W-:Y:S02]  /*0130*/  CS2R R60, SRZ ;  /* 0x00000000003c7805 */ /* 0x000fe4000001ff00 */
[----:B------:R-:W-:Y:S02]  /*0140*/  CS2R R62, SRZ ;  /* 0x00000000003e7805 */ /* 0x000fe4000001ff00 */
[----:B------:R-:W-:Y:S02]  /*0150*/  CS2R R64, SRZ ;  /* 0x0000000000407805 */ /* 0x000fe4000001ff00 */
[----:B------:R-:W-:Y:S02]  /*0160*/  IABS R18, R0 ;  /* 0x0000000000127213 */ /* 0x000fe40000000000 */
[----:B------:R-:W-:-:S02]  /*0170*/  CS2R R66, SRZ ;  /* 0x0000000000427805 */ /* 0x000fc4000001ff00 */
[----:B------:R-:W-:Y:S02]  /*0180*/  CS2R R68, SRZ ;  /* 0x0000000000447805 */ /* 0x000fe4000001ff00 */
[----:B------:R-:W-:Y:S01]  /*0190*/  CS2R R70, SRZ ;  /* 0x0000000000467805 */ /* 0x000fe2000001ff00 */
[----:B------:R-:W5:Y:S01]  /*01a0*/  LDC.64 R30, c[0x0][0x218] ;  /* 0x00008600ff1e7b82 */ /* 0x000f620000000a00 */
[----:B------:R-:W-:Y:S02]  /*01b0*/  CS2R R72, SRZ ;  /* 0x0000000000487805 */ /* 0x000fe4000001ff00 */
[----:B------:R-:W-:Y:S02]  /*01c0*/  CS2R R74, SRZ ;  /* 0x00000000004a7805 */ /* 0x000fe4000001ff00 */
[----:B------:R-:W-:Y:S02]  /*01d0*/  CS2R R76, SRZ ;  /* 0x00000000004c7805 */ /* 0x000fe4000001ff00 */
[----:B------:R-:W-:-:S02]  /*01e0*/  CS2R R78, SRZ ;  /* 0x00000000004e7805 */ /* 0x000fc4000001ff00 */
[----:B------:R-:W-:Y:S01]  /*01f0*/  CS2R R80, SRZ ;  /* 0x0000000000507805 */ /* 0x000fe2000001ff00 */
[----:B---3--:R-:W-:Y:S01]  /*0200*/  UPRMT UR18, UR18, 0x654, UR4 ;  /* 0x0000065412127896 */ /* 0x008fe20008000004 */
[----:B------:R-:W-:Y:S02]  /*0210*/  CS2R R82, SRZ ;  /* 0x0000000000527805 */ /* 0x000fe4000001ff00 */
[----:B------:R-:W-:Y:S02]  /*0220*/  CS2R R84, SRZ ;  /* 0x0000000000547805 */ /* 0x000fe4000001ff00 */
[----:B------:R-:W-:Y:S02]  /*0230*/  CS2R R86, SRZ ;  /* 0x0000000000567805 */ /* 0x000fe4000001ff00 */
[----:B------:R-:W-:Y:S02]  /*0240*/  CS2R R38, SRZ ;  /* 0x0000000000267805 */ /* 0x000fe4000001ff00 */
[----:B------:R-:W-:Y:S01]  /*0250*/  CS2R R40, SRZ ;  /* 0x0000000000287805 */ /* 0x000fe2000001ff00 */
[C---:B--2---:R-:W-:Y:S01]  /*0260*/  IMAD.HI R2, R10.reuse, 0x2aaaaaab, RZ ;  /* 0x2aaaaaab0a027827 */ /* 0x044fe200078e02ff */
[----:B------:R-:W-:-:S02]  /*0270*/  ISETP.GE.AND P1, PT, R10, RZ, PT ;  /* 0x000000ff0a00720c */ /* 0x000fc40003f26270 */
[----:B------:R-:W-:Y:S02]  /*0280*/  CS2R R42, SRZ ;  /* 0x00000000002a7805 */ /* 0x000fe4000001ff00 */
[----:B------:R-:W-:Y:S02]  /*0290*/  CS2R R44, SRZ ;  /* 0x00000000002c7805 */ /* 0x000fe4000001ff00 */
[----:B----4-:R-:W-:Y:S02]  /*02a0*/  SHF.R.U32.HI R90, RZ, 0x5, R14 ;  /* 0x00000005ff5a7819 */ /* 0x010fe4000001160e */
[----:B------:R-:W-:Y:S02]  /*02b0*/  CS2R R46, SRZ ;  /* 0x00000000002e7805 */ /* 0x000fe4000001ff00 */
[----:B------:R-:W-:Y:S02]  /*02c0*/  SHF.R.U32.HI R5, RZ, 0x1f, R2 ;  /* 0x0000001fff057819 */ /* 0x000fe40000011602 */
[----:B------:R-:W-:-:S02]  /*02d0*/  CS2R R48, SRZ ;  /* 0x0000000000307805 */ /* 0x000fc4000001ff00 */
[----:B------:R-:W-:Y:S02]  /*02e0*/  CS2R R50, SRZ ;  /* 0x0000000000327805 */ /* 0x000fe4000001ff00 */
[----:B------:R-:W-:Y:S02]  /*02f0*/  CS2R R52, SRZ ;  /* 0x0000000000347805 */ /* 0x000fe4000001ff00 */
[----:B------:R-:W-:Y:S02]  /*0300*/  LEA.HI.SX32 R5, R2, R5, 0x1a ;  /* 0x0000000502057211 */ /* 0x000fe400078fd2ff */
[----:B------:R-:W-:Y:S02]  /*0310*/  CS2R R54, SRZ ;  /* 0x0000000000367805 */ /* 0x000fe4000001ff00 */
[----:B------:R-:W-:Y:S01]  /*0320*/  LOP3.LUT R90, R90, 0x7fffffc, RZ, 0xc0, !PT ;  /* 0x07fffffc5a5a7812 */ /* 0x000fe200078ec0ff */
[----:B------:R-:W-:Y:S01]  /*0330*/  UMOV UR19, 0x1 ;  /* 0x0000000100137882 */ /* 0x000fe20000000000 */
[----:B------:R-:W-:Y:S01]  /*0340*/  UMOV UR6, 0xffffffff ;  /* 0xffffffff00067882 */ /* 0x000fe20000000000 */
[C---:B------:R-:W-:Y:S01]  /*0350*/  IMAD.SHL.U32 R4, R5.reuse, 0x8, RZ ;  /* 0x0000000805047824 */ /* 0x040fe200078e00ff */
[----:B------:R-:W-:Y:S01]  /*0360*/  UMOV UR4, URZ ;  /* 0x0000003f00047c82 */ /* 0x000fe20008000000 */
[----:B------:R-:W-:Y:S01]  /*0370*/  IMAD R5, R5, -0x180, R10 ;  /* 0xfffffe8005057824 */ /* 0x000fe200078e020a */
[----:B------:R-:W-:-:S02]  /*0380*/  UIADD3 UR21, UR18, 0x6000, URZ ;  /* 0x0000600012157890 */ /* 0x000fc4000fffe03f */
[----:B------:R-:W-:Y:S01]  /*0390*/  LEA.HI.SX32 R3, R3, -R4, 0x19 ;  /* 0x8000000403037211 */ /* 0x000fe200078fcaff */
[----:B------:R-:W-:-:S03]  /*03a0*/  UMOV UR5, URZ ;  /* 0x0000003f00057c82 */ /* 0x000fc60008000000 */
[----:B------:R-:W-:-:S04]  /*03b0*/  VIMNMX R6, R3, 0x8, PT ;  /* 0x0000000803067848 */ /* 0x000fc80003fe0100 */
[-C--:B------:R-:W-:Y:S02]  /*03c0*/  IABS R11, R6.reuse ;  /* 0x00000006000b7213 */ /* 0x080fe40000000000 */
[----:B------:R-:W-:Y:S02]  /*03d0*/  IABS R8, R6 ;  /* 0x0000000600087213 */ /* 0x000fe40000000000 */
[----:B------:R-:W2:Y:S03]  /*03e0*/  I2F.RP R7, R11 ;  /* 0x0000000b00077306 */ /* 0x000ea60000209400 */
[----:B------:R-:W-:-:S05]  /*03f0*/  IMAD.MOV R13, RZ, RZ, -R8 ;  /* 0x000000ffff0d7224 */ /* 0x000fca00078e0a08 */
[----:B--2---:R-:W2:Y:S02]  /*0400*/  MUFU.RCP R7, R7 ;  /* 0x0000000700077308 */ /* 0x004ea40000001000 */
[----:B--2---:R-:W-:Y:S01]  /*0410*/  VIADD R2, R7, 0xffffffe ;  /* 0x0ffffffe07027836 */ /* 0x004fe20000000000 */
[----:B------:R-:W-:Y:S02]  /*0420*/  IABS R7, R10 ;  /* 0x0000000a00077213 */ /* 0x000fe40000000000 */
[----:B------:R-:W-:-:S03]  /*0430*/  SHF.R.U32.HI R10, RZ, 0x3, R14 ;  /* 0x00000003ff0a7819 */ /* 0x000fc6000001160e */
[----:B------:R2:W3:Y:S01]  /*0440*/  F2I.FTZ.U32.TRUNC.NTZ R3, R2 ;  /* 0x0000000200037305 */ /* 0x0004e2000021f000 */
[----:B------:R-:W-:Y:S01]  /*0450*/  SGXT.U32 R10, R10, 0x4 ;  /* 0x000000040a0a781a */ /* 0x000fe20000000000 */
[----:B--2---:R-:W-:Y:S02]  /*0460*/  IMAD.MOV.U32 R2, RZ, RZ, RZ ;  /* 0x000000ffff027224 */ /* 0x004fe400078e00ff */
[----:B---3--:R-:W-:-:S04]  /*0470*/  IMAD.MOV R12, RZ, RZ, -R3 ;  /* 0x000000ffff0c7224 */ /* 0x008fc800078e0a03 */
[----:B------:R-:W-:Y:S01]  /*0480*/  IMAD R9, R12, R11, RZ ;  /* 0x0000000b0c097224 */ /* 0x000fe200078e02ff */
[----:B------:R-:W-:-:S03]  /*0490*/  IABS R12, R5 ;  /* 0x00000005000c7213 */ /* 0x000fc60000000000 */
[----:B------:R-:W-:Y:S02]  /*04a0*/  IMAD.HI.U32 R3, R3, R9, R2 ;  /* 0x0000000903037227 */ /* 0x000fe400078e0002 */
[----:B------:R-:W2:Y:S04]  /*04b0*/  I2F.RP R9, R18 ;  /* 0x0000001200097306 */ /* 0x000ea80000209400 */
[----:B------:R-:W-:-:S04]  /*04c0*/  IMAD.HI.U32 R2, R3, R7, RZ ;  /* 0x0000000703027227 */ /* 0x000fc800078e00ff */
[----:B------:R-:W-:Y:S02]  /*04d0*/  IMAD R2, R2, R13, R7 ;  /* 0x0000000d02027224 */ /* 0x000fe400078e0207 */
[----:B------:R-:W-:-:S03]  /*04e0*/  IMAD.HI.U32 R8, R3, R12, RZ ;  /* 0x0000000c03087227 */ /* 0x000fc600078e00ff */
[C---:B------:R-:W-:Y:S01]  /*04f0*/  ISETP.GT.U32.AND P0, PT, R11.reuse, R2, PT ;  /* 0x000000020b00720c */ /* 0x040fe20003f04070 */
[----:B------:R-:W-:Y:S01]  /*0500*/  IMAD R7, R8, R13, R12 ;  /* 0x0000000d08077224 */ /* 0x000fe200078e020c */
[----:B--2---:R-:W2:Y:S04]  /*0510*/  MUFU.RCP R9, R9 ;  /* 0x0000000900097308 */ /* 0x004ea80000001000 */
[----:B------:R-:W-:-:S07]  /*0520*/  ISETP.GT.U32.AND P2, PT, R11, R7, PT ;  /* 0x000000070b00720c */ /* 0x000fce0003f44070 */
[----:B------:R-:W-:Y:S02]  /*0530*/  @!P0 IMAD.IADD R2, R2, 0x1, -R11 ;  /* 0x0000000102028824 */ /* 0x000fe400078e0a0b */
[----:B--2---:R-:W-:-:S03]  /*0540*/  VIADD R3, R9, 0xffffffe ;  /* 0x0ffffffe09037836 */ /* 0x004fc60000000000 */
[----:B------:R-:W-:Y:S01]  /*0550*/  ISETP.GT.U32.AND P0, PT, R11, R2, PT ;  /* 0x000000020b00720c */ /* 0x000fe20003f04070 */
[----:B------:R-:W-:Y:S01]  /*0560*/  @!P2 IMAD.IADD R7, R7, 0x1, -R11 ;  /* 0x000000010707a824 */ /* 0x000fe200078e0a0b */
[-C--:B------:R-:W-:Y:S01]  /*0570*/  LOP3.LUT R9, R5, R6.reuse, RZ, 0x3c, !PT ;  /* 0x0000000605097212 */ /* 0x080fe200078e3cff */
[----:B------:R-:W-:Y:S01]  /*0580*/  @!P2 VIADD R8, R8, 0x1 ;  /* 0x000000010808a836 */ /* 0x000fe20000000000 */
[----:B------:R-:W-:Y:S01]  /*0590*/  LOP3.LUT R5, RZ, R6, RZ, 0x33, !PT ;  /* 0x00000006ff057212 */ /* 0x000fe200078e33ff */
[----:B------:R-:W2:Y:S01]  /*05a0*/  F2I.FTZ.U32.TRUNC.NTZ R3, R3 ;  /* 0x0000000300037305 */ /* 0x000ea2000021f000 */
[----:B------:R-:W-:-:S07]  /*05b0*/  ISETP.GE.AND P3, PT, R9, RZ, PT ;  /* 0x000000ff0900720c */ /* 0x000fce0003f66270 */
[----:B------:R-:W-:Y:S01]  /*05c0*/  @!P0 IMAD.IADD R2, R2, 0x1, -R11 ;  /* 0x0000000102028824 */ /* 0x000fe200078e0a0b */
[----:B------:R-:W-:Y:S02]  /*05d0*/  ISETP.NE.AND P0, PT, R6, RZ, PT ;  /* 0x000000ff0600720c */ /* 0x000fe40003f05270 */
[----:B------:R-:W-:Y:S01]  /*05e0*/  SHF.R.U32.HI R6, RZ, 0x2, R14 ;  /* 0x00000002ff067819 */ /* 0x000fe2000001160e */
[----:B------:R-:W-:Y:S01]  /*05f0*/  @!P1 IMAD.MOV R2, RZ, RZ, -R2 ;  /* 0x000000ffff029224 */ /* 0x000fe200078e0a02 */
[----:B------:R-:W-:Y:S01]  /*0600*/  ISETP.GE.U32.AND P1, PT, R7, R11, PT ;  /* 0x0000000b0700720c */ /* 0x000fe20003f26070 */
[----:B--2---:R-:W-:Y:S01]  /*0610*/  IMAD.MOV R11, RZ, RZ, -R3 ;  /* 0x000000ffff0b7224 */ /* 0x004fe200078e0a03 */
[----:B------:R-:W-:Y:S02]  /*0620*/  SGXT.U32 R6, R6, 0x5 ;  /* 0x000000050606781a */ /* 0x000fe40000000000 */
[----:B------:R-:W-:Y:S01]  /*0630*/  SEL R7, R5, R2, !P0 ;  /* 0x0000000205077207 */ /* 0x000fe20004000000 */
[----:B------:R-:W-:Y:S01]  /*0640*/  IMAD R9, R11, R18, RZ ;  /* 0x000000120b097224 */ /* 0x000fe200078e02ff */
[----:B------:R-:W-:-:S03]  /*0650*/  IABS R2, R0 ;  /* 0x0000000000027213 */ /* 0x000fc60000000000 */
[----:B------:R-:W-:Y:S02]  /*0660*/  IMAD.IADD R7, R4, 0x1, R7 ;  /* 0x0000000104077824 */ /* 0x000fe400078e0207 */
[----:B------:R-:W-:Y:S02]  /*0670*/  IMAD.MOV R15, RZ, RZ, -R2 ;  /* 0x000000ffff0f7224 */ /* 0x000fe400078e0a02 */
[----:B------:R-:W-:Y:S02]  /*0680*/  IMAD.SHL.U32 R7, R7, 0x80, RZ ;  /* 0x0000008007077824 */ /* 0x000fe400078e00ff */
[----:B------:R-:W-:Y:S02]  /*0690*/  IMAD.MOV.U32 R2, RZ, RZ, RZ ;  /* 0x000000ffff027224 */ /* 0x000fe400078e00ff */
[----:B------:R-:W-:Y:S01]  /*06a0*/  @P1 VIADD R8, R8, 0x1 ;  /* 0x0000000108081836 */ /* 0x000fe20000000000 */
[----:B------:R-:W-:Y:S01]  /*06b0*/  LOP3.LUT R21, R7, R6, RZ, 0xfc, !PT ;  /* 0x0000000607157212 */ /* 0x000fe200078efcff */
[----:B------:R-:W-:Y:S01]  /*06c0*/  IMAD.HI.U32 R2, R3, R9, R2 ;  /* 0x0000000903027227 */ /* 0x000fe200078e0002 */
[----:B------:R-:W-:-:S02]  /*06d0*/  LOP3.LUT R22, R7, 0x20, R6, 0xfe, !PT ;  /* 0x0000002007167812 */ /* 0x000fc400078efe06 */
[----:B------:R-:W-:Y:S01]  /*06e0*/  IABS R11, R21 ;  /* 0x00000015000b7213 */ /* 0x000fe20000000000 */
[----:B------:R-:W-:Y:S01]  /*06f0*/  @!P3 IMAD.MOV R8, RZ, RZ, -R8 ;  /* 0x000000ffff08b224 */ /* 0x000fe200078e0a08 */
[----:B------:R-:W-:Y:S02]  /*0700*/  LOP3.LUT R23, R7, 0x40, R6, 0xfe, !PT ;  /* 0x0000004007177812 */ /* 0x000fe400078efe06 */
[----:B------:R-:W-:Y:S01]  /*0710*/  LOP3.LUT R24, R7, 0x60, R6, 0xfe, !PT ;  /* 0x0000006007187812 */ /* 0x000fe200078efe06 */
[----:B------:R-:W-:Y:S01]  /*0720*/  IMAD.HI.U32 R4, R2, R11, RZ ;  /* 0x0000000b02047227 */ /* 0x000fe200078e00ff */
[----:B------:R-:W-:Y:S02]  /*0730*/  IABS R12, R22 ;  /* 0x00000016000c7213 */ /* 0x000fe40000000000 */
[----:B------:R-:W-:Y:S01]  /*0740*/  IABS R13, R23 ;  /* 0x00000017000d7213 */ /* 0x000fe20000000000 */
[----:B------:R-:W-:Y:S01]  /*0750*/  IMAD R11, R4, R15, R11 ;  /* 0x0000000f040b7224 */ /* 0x000fe200078e020b */
[----:B------:R-:W-:Y:S01]  /*0760*/  IABS R17, R24 ;  /* 0x0000001800117213 */ /* 0x000fe20000000000 */
[----:B------:R-:W-:Y:S01]  /*0770*/  IMAD.HI.U32 R9, R2, R12, RZ ;  /* 0x0000000c02097227 */ /* 0x000fe200078e00ff */
[----:B------:R-:W-:-:S02]  /*0780*/  SEL R3, R5, R8, !P0 ;  /* 0x0000000805037207 */ /* 0x000fc40004000000 */
[----:B------:R-:W-:Y:S01]  /*0790*/  ISETP.GT.U32.AND P0, PT, R18, R11, PT ;  /* 0x0000000b1200720c */ /* 0x000fe20003f04070 */
[----:B------:R-:W-:Y:S01]  /*07a0*/  IMAD.HI.U32 R4, R2, R13, RZ ;  /* 0x0000000d02047227 */ /* 0x000fe200078e00ff */
[----:B------:R-:W-:Y:S02]  /*07b0*/  LOP3.LUT R8, R6, 0x60, RZ, 0xfc, !PT ;  /* 0x0000006006087812 */ /* 0x000fe400078efcff */
[----:B------:R-:W-:Y:S01]  /*07c0*/  ISETP.GE.AND P4, PT, R22, RZ, PT ;  /* 0x000000ff1600720c */ /* 0x000fe20003f86270 */
[----:B------:R-:W-:Y:S01]  /*07d0*/  IMAD.HI.U32 R2, R2, R17, RZ ;  /* 0x0000001102027227 */ /* 0x000fe200078e00ff */
[----:B------:R-:W-:Y:S02]  /*07e0*/  LOP3.LUT R5, R6, 0x40, RZ, 0xfc, !PT ;  /* 0x0000004006057812 */ /* 0x000fe400078efcff */
[----:B------:R-:W-:Y:S01]  /*07f0*/  ISETP.GE.AND P5, PT, R23, RZ, PT ;  /* 0x000000ff1700720c */ /* 0x000fe20003fa6270 */
[-C--:B------:R-:W-:Y:S01]  /*0800*/  IMAD R12, R9, R15.reuse, R12 ;  /* 0x0000000f090c7224 */ /* 0x080fe200078e020c */
[----:B------:R-:W-:Y:S01]  /*0810*/  LOP3.LUT R7, R7, R10, RZ, 0xfc, !PT ;  /* 0x0000000a07077212 */ /* 0x000fe200078efcff */
[-C--:B------:R-:W-:Y:S01]  /*0820*/  IMAD R13, R4, R15.reuse, R13 ;  /* 0x0000000f040d7224 */ /* 0x080fe200078e020d */
[----:B------:R-:W-:Y:S01]  /*0830*/  LOP3.LUT R4, R6, 0x20, RZ, 0xfc, !PT ;  /* 0x0000002006047812 */ /* 0x000fe200078efcff */
[----:B------:R-:W-:Y:S01]  /*0840*/  IMAD R15, R2, R15, R17 ;  /* 0x0000000f020f7224 */ /* 0x000fe200078e0211 */
[C---:B------:R-:W-:Y:S01]  /*0850*/  ISETP.GT.U32.AND P1, PT, R18.reuse, R12, PT ;  /* 0x0000000c1200720c */ /* 0x040fe20003f24070 */
[----:B------:R-:W-:Y:S01]  /*0860*/  @!P0 IMAD.IADD R11, R11, 0x1, -R18 ;  /* 0x000000010b0b8824 */ /* 0x000fe200078e0a12 */
[----:B------:R-:W-:Y:S01]  /*0870*/  ISETP.GT.U32.AND P2, PT, R18, R13, PT ;  /* 0x0000000d1200720c */ /* 0x000fe20003f44070 */
[----:B------:R-:W-:Y:S01]  /*0880*/  IMAD.SHL.U32 R9, R14, 0x8, RZ ;  /* 0x000000080e097824 */ /* 0x000fe200078e00ff */
[C---:B------:R-:W-:Y:S01]  /*0890*/  ISETP.GT.U32.AND P3, PT, R18.reuse, R15, PT ;  /* 0x0000000f1200720c */ /* 0x040fe20003f64070 */
[----:B------:R-:W-:Y:S01]  /*08a0*/  IMAD.SHL.U32 R3, R3, 0x40, RZ ;  /* 0x0000004003037824 */ /* 0x000fe200078e00ff */
[----:B------:R-:W-:-:S02]  /*08b0*/  ISETP.GT.U32.AND P6, PT, R18, R11, PT ;  /* 0x0000000b1200720c */ /* 0x000fc40003fc4070 */
[----:B------:R-:W-:Y:S02]  /*08c0*/  LOP3.LUT R17, R9, 0x18, R14, 0x48, !PT ;  /* 0x0000001809117812 */ /* 0x000fe400078e480e */
[----:B------:R-:W-:Y:S02]  /*08d0*/  LOP3.LUT R16, R3, R6, RZ, 0xfc, !PT ;  /* 0x0000000603107212 */ /* 0x000fe400078efcff */
[----:B------:R-:W-:Y:S01]  /*08e0*/  LOP3.LUT R20, R3, 0x20, R6, 0xfe, !PT ;  /* 0x0000002003147812 */ /* 0x000fe200078efe06 */
[--C-:B------:R-:W-:Y:S01]  /*08f0*/  @!P1 IMAD.IADD R12, R12, 0x1, -R18.reuse ;  /* 0x000000010c0c9824 */ /* 0x100fe200078e0a12 */
[----:B------:R-:W-:Y:S01]  /*0900*/  LOP3.LUT R9, R9, 0x18, RZ, 0xc0, !PT ;  /* 0x0000001809097812 */ /* 0x000fe200078ec0ff */
[--C-:B------:R-:W-:Y:S02]  /*0910*/  @!P2 IMAD.IADD R13, R13, 0x1, -R18.reuse ;  /* 0x000000010d0da824 */ /* 0x100fe400078e0a12 */
[--C-:B------:R-:W-:Y:S01]  /*0920*/  @!P3 IMAD.IADD R15, R15, 0x1, -R18.reuse ;  /* 0x000000010f0fb824 */ /* 0x100fe200078e0a12 */
[----:B------:R-:W-:Y:S01]  /*0930*/  ISETP.GT.U32.AND P0, PT, R18, R12, PT ;  /* 0x0000000c1200720c */ /* 0x000fe20003f04070 */
[--C-:B------:R-:W-:Y:S01]  /*0940*/  IMAD R2, R6, 0x20, R17.reuse ;  /* 0x0000002006027824 */ /* 0x100fe200078e0211 */
[C---:B------:R-:W-:Y:S01]  /*0950*/  ISETP.GT.U32.AND P1, PT, R18.reuse, R13, PT ;  /* 0x0000000d1200720c */ /* 0x040fe20003f24070 */
[----:B------:R-:W-:Y:S01]  /*0960*/  @!P6 IMAD.IADD R11, R11, 0x1, -R18 ;  /* 0x000000010b0be824 */ /* 0x000fe200078e0a12 */
[----:B------:R-:W-:Y:S01]  /*0970*/  ISETP.GT.U32.AND P2, PT, R18, R15, PT ;  /* 0x0000000f1200720c */ /* 0x000fe20003f44070 */
[----:B------:R-:W-:Y:S01]  /*0980*/  IMAD R6, R8, 0x20, R17 ;  /* 0x0000002008067824 */ /* 0x000fe200078e0211 */
[----:B------:R-:W-:Y:S01]  /*0990*/  ISETP.GE.AND P3, PT, R21, RZ, PT ;  /* 0x000000ff1500720c */ /* 0x000fe20003f66270 */
[----:B------:R-:W-:Y:S01]  /*09a0*/  IMAD.HI R8, R16, 0x2aaaaaab, RZ ;  /* 0x2aaaaaab10087827 */ /* 0x000fe200078e02ff */
[----:B------:R-:W-:-:S02]  /*09b0*/  ISETP.GE.AND P6, PT, R24, RZ, PT ;  /* 0x000000ff1800720c */ /* 0x000fc40003fc6270 */
[----:B------:R-:W-:Y:S01]  /*09c0*/  LEA R37, R6, UR18, 0x1 ;  /* 0x0000001206257c11 */ /* 0x000fe2000f8e08ff */
[----:B------:R-:W-:-:S04]  /*09d0*/  IMAD.HI R10, R20, 0x2aaaaaab, RZ ;  /* 0x2aaaaaab140a7827 */ /* 0x000fc800078e02ff */
[--C-:B------:R-:W-:Y:S01]  /*09e0*/  IMAD R4, R4, 0x20, R17.reuse ;  /* 0x0000002004047824 */ /* 0x100fe200078e0211 */
[----:B------:R-:W-:Y:S01]  /*09f0*/  SHF.R.U32.HI R19, RZ, 0x1f, R10 ;  /* 0x0000001fff137819 */ /* 0x000fe2000001160a */
[----:B------:R-:W-:Y:S01]  /*0a00*/  IMAD R5, R5, 0x20, R17 ;  /* 0x0000002005057824 */ /* 0x000fe200078e0211 */
[----:B------:R-:W-:Y:S01]  /*0a10*/  SHF.R.U32.HI R17, RZ, 0x1f, R8 ;  /* 0x0000001fff117819 */ /* 0x000fe20000011608 */
[--C-:B------:R-:W-:Y:S01]  /*0a20*/  @!P0 IMAD.IADD R12, R12, 0x1, -R18.reuse ;  /* 0x000000010c0c8824 */ /* 0x100fe200078e0a12 */
[----:B------:R-:W-:Y:S01]  /*0a30*/  LEA.HI R19, R10, R19, RZ, 0x17 ;  /* 0x000000130a137211 */ /* 0x000fe200078fb8ff */
[--C-:B------:R-:W-:Y:S01]  /*0a40*/  @!P1 IMAD.IADD R13, R13, 0x1, -R18.reuse ;  /* 0x000000010d0d9824 */ /* 0x100fe200078e0a12 */
[----:B------:R-:W-:Y:S01]  /*0a50*/  LEA.HI R17, R8, R17, RZ, 0x17 ;  /* 0x0000001108117211 */ /* 0x000fe200078fb8ff */
[----:B------:R-:W-:Y:S01]  /*0a60*/  @!P2 IMAD.IADD R15, R15, 0x1, -R18 ;  /* 0x000000010f0fa824 */ /* 0x000fe200078e0a12 */
[----:B------:R-:W-:Y:S01]  /*0a70*/  ISETP.NE.AND P0, PT, R0, RZ, PT ;  /* 0x000000ff0000720c */ /* 0x000fe20003f05270 */
[----:B------:R-:W-:Y:S01]  /*0a80*/  @!P3 IMAD.MOV R11, RZ, RZ, -R11 ;  /* 0x000000ffff0bb224 */ /* 0x000fe200078e0a0b */
[----:B------:R-:W-:Y:S01]  /*0a90*/  LOP3.LUT R8, RZ, R0, RZ, 0x33, !PT ;  /* 0x00000000ff087212 */ /* 0x000fe200078e33ff */
[----:B------:R-:W-:Y:S01]  /*0aa0*/  @!P4 IMAD.MOV R12, RZ, RZ, -R12 ;  /* 0x000000ffff0cc224 */ /* 0x000fe200078e0a0c */
[----:B------:R-:W-:Y:S01]  /*0ab0*/  LEA R33, R4, UR18, 0x1 ;  /* 0x0000001204217c11 */ /* 0x000fe2000f8e08ff */
[----:B------:R-:W-:Y:S01]  /*0ac0*/  @!P5 IMAD.MOV R13, RZ, RZ, -R13 ;  /* 0x000000ffff0dd224 */ /* 0x000fe200078e0a0d */
[C---:B------:R-:W-:Y:S01]  /*0ad0*/  SEL R18, R8.reuse, R11, !P0 ;  /* 0x0000000b08127207 */ /* 0x040fe20004000000 */
[----:B------:R-:W-:Y:S01]  /*0ae0*/  @!P6 IMAD.MOV R15, RZ, RZ, -R15 ;  /* 0x000000ffff0fe224 */ /* 0x000fe200078e0a0f */
[C---:B------:R-:W-:Y:S01]  /*0af0*/  SEL R12, R8.reuse, R12, !P0 ;  /* 0x0000000c080c7207 */ /* 0x040fe20004000000 */
[----:B------:R-:W-:Y:S01]  /*0b00*/  IMAD R10, R17, -0xc00, R16 ;  /* 0xfffff400110a7824 */ /* 0x000fe200078e0210 */
[----:B------:R-:W-:Y:S01]  /*0b10*/  LEA R35, R5, UR18, 0x1 ;  /* 0x0000001205237c11 */ /* 0x000fe2000f8e08ff */
[----:B------:R-:W-:Y:S01]  /*0b20*/  IMAD R16, R19, -0xc00, R20 ;  /* 0xfffff40013107824 */ /* 0x000fe200078e0214 */
[----:B------:R-:W-:Y:S01]  /*0b30*/  SEL R20, R8, R13, !P0 ;  /* 0x0000000d08147207 */ /* 0x000fe20004000000 */
[--C-:B------:R-:W-:Y:S01]  /*0b40*/  IMAD R17, R18, 0xc00, R9.reuse ;  /* 0x00000c0012117824 */ /* 0x100fe200078e0209 */
[----:B------:R-:W-:Y:S01]  /*0b50*/  SEL R8, R8, R15, !P0 ;  /* 0x0000000f08087207 */ /* 0x000fe20004000000 */
[--C-:B------:R-:W-:Y:S01]  /*0b60*/  IMAD R19, R12, 0xc00, R9.reuse ;  /* 0x00000c000c137824 */ /* 0x100fe200078e0209 */
[----:B------:R-:W-:Y:S01]  /*0b70*/  LEA R15, R2, UR18, 0x1 ;  /* 0x00000012020f7c11 */ /* 0x000fe2000f8e08ff */
[----:B------:R-:W-:-:S02]  /*0b80*/  IMAD R29, R10, 0xc00, R9 ;  /* 0x00000c000a1d7824 */ /* 0x000fc400078e0209 */
[--C-:B------:R-:W-:Y:S02]  /*0b90*/  IMAD R11, R16, 0xc00, R9.reuse ;  /* 0x00000c00100b7824 */ /* 0x100fe400078e0209 */
[--C-:B------:R-:W-:Y:S02]  /*0ba0*/  IMAD R25, R20, 0xc00, R9.reuse ;  /* 0x00000c0014197824 */ /* 0x100fe400078e0209 */
[----:B------:R-:W-:Y:S02]  /*0bb0*/  IMAD R9, R8, 0xc00, R9 ;  /* 0x00000c0008097824 */ /* 0x000fe400078e0209 */
[----:B-1---5:R-:W-:-:S04]  /*0bc0*/  IMAD.WIDE R16, R17, 0x2, R26 ;  /* 0x0000000211107825 */ /* 0x022fc800078e021a */
[--C-:B------:R-:W-:Y:S01]  /*0bd0*/  IMAD.WIDE R18, R19, 0x2, R26.reuse ;  /* 0x0000000213127825 */ /* 0x100fe200078e021a */
[----:B------:R-:W-:Y:S01]  /*0be0*/  @!PT LDS RZ, [RZ] ;  /* 0x00000000fffff984 */ /* 0x000fe20000000800 */
[----:B------:R-:W-:Y:S01]  /*0bf0*/  @!PT LDS RZ, [RZ] ;  /* 0x00000000fffff984 */ /* 0x000fe20000000800 */
[----:B------:R-:W-:Y:S01]  /*0c00*/  @!PT LDS RZ, [RZ] ;  /* 0x00000000fffff984 */ /* 0x000fe20000000800 */
[----:B------:R-:W-:Y:S01]  /*0c10*/  LDGSTS.E.BYPASS.128 [R15], desc[UR22][R16.64] ;  /* 0x00000000100f7fae */ /* 0x000fe2000b901c56 */
[----:B------:R-:W-:Y:S02]  /*0c20*/  IADD3 R8, P1, R16, 0x80, RZ ;  /* 0x0000008010087810 */ /* 0x000fe40007f3e0ff */
[--C-:B------:R-:W-:Y:S01]  /*0c30*/  IMAD.WIDE R24, R25, 0x2, R26.reuse ;  /* 0x0000000219187825 */ /* 0x100fe200078e021a */
[----:B------:R-:W-:Y:S03]  /*0c40*/  LDGSTS.E.BYPASS.128 [R33], desc[UR22][R18.64] ;  /* 0x0000000012217fae */ /* 0x000fe6000b901c56 */
[----:B------:R-:W-:Y:S01]  /*0c50*/  IMAD.WIDE R26, R9, 0x2, R26 ;  /* 0x00000002091a7825 */ /* 0x000fe200078e021a */
[----:B------:R-:W-:Y:S01]  /*0c60*/  LDGSTS.E.BYPASS.128 [R35], desc[UR22][R24.64] ;  /* 0x0000000018237fae */ /* 0x000fe2000b901c56 */
[----:B------:R-:W-:-:S02]  /*0c70*/  IADD3 R9, P0, R18, 0x80, RZ ;  /* 0x0000008012097810 */ /* 0x000fc40007f1e0ff */
[--C-:B------:R-:W-:Y:S01]  /*0c80*/  IMAD.WIDE R28, R29, 0x2, R30.reuse ;  /* 0x000000021d1c7825 */ /* 0x100fe200078e021e */
[----:B------:R-:W-:Y:S03]  /*0c90*/  LDGSTS.E.BYPASS.128 [R37], desc[UR22][R26.64] ;  /* 0x000000001a257fae */ /* 0x000fe6000b901c56 */
[----:B------:R-:W-:Y:S01]  /*0ca0*/  IMAD.WIDE R30, R11, 0x2, R30 ;  /* 0x000000020b1e7825 */ /* 0x000fe200078e021e */
[----:B------:R-:W0:Y:S03]  /*0cb0*/  LDGDEPBAR ;  /* 0x00000000000079af */ /* 0x000e260000000000 */
[----:B------:R-:W-:Y:S01]  /*0cc0*/  IMAD.X R10, RZ, RZ, R17, P1 ;  /* 0x000000ffff0a7224 */ /* 0x000fe200008e0611 */
[----:B------:R-:W-:Y:S01]  /*0cd0*/  LDGSTS.E.BYPASS.128 [R15+0x6000], desc[UR22][R28.64] ;  /* 0x060000001c0f7fae */ /* 0x000fe2000b901c56 */
[----:B------:R-:W-:Y:S01]  /*0ce0*/  IMAD.X R12, RZ, RZ, R19, P0 ;  /* 0x000000ffff0c7224 */ /* 0x000fe200000e0613 */
[----:B------:R-:W-:-:S02]  /*0cf0*/  IADD3 R11, P1, R24, 0x80, RZ ;  /* 0x00000080180b7810 */ /* 0x000fc40007f3e0ff */
[----:B------:R-:W-:Y:S01]  /*0d00*/  LDGSTS.E.BYPASS.128 [R33+0x6000], desc[UR22][R30.64] ;  /* 0x060000001e217fae */ /* 0x000fe2000b901c56 */
[----:B------:R-:W-:Y:S02]  /*0d10*/  IADD3 R13, P0, R26, 0x80, RZ ;  /* 0x000000801a0d7810 */ /* 0x000fe40007f1e0ff */
[----:B------:R-:W-:Y:S01]  /*0d20*/  IMAD.X R20, RZ, RZ, R25, P1 ;  /* 0x000000ffff147224 */ /* 0x000fe200008e0619 */
[----:B------:R-:W0:Y:S01]  /*0d30*/  LDGDEPBAR ;  /* 0x00000000000079af */ /* 0x000e220000000000 */
[----:B------:R-:W-:Y:S01]  /*0d40*/  BAR.SYNC.DEFER_BLOCKING 0x0 ;  /* 0x0000000000007b1d */ /* 0x000fe20000010000 */
[----:B------:R-:W-:Y:S01]  /*0d50*/  IMAD.X R22, RZ, RZ, R27, P0 ;  /* 0x000000ffff167224 */ /* 0x000fe200000e061b */
[----:B------:R-:W-:Y:S02]  /*0d60*/  IADD3 R21, P1, R28, 0x80, RZ ;  /* 0x000000801c157810 */ /* 0x000fe40007f3e0ff */
[----:B------:R-:W-:-:S03]  /*0d70*/  IADD3 R23, P0, R30, 0x80, RZ ;  /* 0x000000801e177810 */ /* 0x000fc60007f1e0ff */
[----:B------:R-:W-:Y:S02]  /*0d80*/  IMAD.X R88, RZ, RZ, R29, P1 ;  /* 0x000000ffff587224 */ /* 0x000fe400008e061d */
[----:B------:R-:W-:Y:S01]  /*0d90*/  IMAD.X R89, RZ, RZ, R31, P0 ;  /* 0x000000ffff597224 */ /* 0x000fe200000e061f */
[----:B------:R-:W-:Y:S01]  /*0da0*/  @!PT LDS RZ, [RZ] ;  /* 0x00000000fffff984 */ /* 0x000fe20000000800 */
[----:B------:R-:W-:Y:S01]  /*0db0*/  @!PT LDS RZ, [RZ] ;  /* 0x00000000fffff984 */ /* 0x000fe20000000800 */
[----:B------:R-:W-:Y:S01]  /*0dc0*/  @!PT LDS RZ, [RZ] ;  /* 0x00000000fffff984 */ /* 0x000fe20000000800 */
[----:B------:R-:W-:Y:S04]  /*0dd0*/  LDGSTS.E.BYPASS.128 [R15+0x2000], desc[UR22][R16.64+0x40] ;  /* 0x02000040100f7fae */ /* 0x000fe8000b901c56 */
[----:B------:R-:W-:Y:S04]  /*0de0*/  LDGSTS.E.BYPASS.128 [R33+0x2000], desc[UR22][R18.64+0x40] ;  /* 0x0200004012217fae */ /* 0x000fe8000b901c56 */
[----:B------:R1:W-:Y:S04]  /*0df0*/  LDGSTS.E.BYPASS.128 [R35+0x2000], desc[UR22][R24.64+0x40] ;  /* 0x0200004018237fae */ /* 0x0003e8000b901c56 */
[----:B------:R2:W-:Y:S04]  /*0e00*/  LDGSTS.E.BYPASS.128 [R37+0x2000], desc[UR22][R26.64+0x40] ;  /* 0x020000401a257fae */ /* 0x0005e8000b901c56 */
[----:B------:R-:W0:Y:S04]  /*0e10*/  LDGDEPBAR ;  /* 0x00000000000079af */ /* 0x000e280000000000 */
[----:B------:R3:W-:Y:S01]  /*0e20*/  LDGSTS.E.BYPASS.128 [R15+0x7000], desc[UR22][R28.64+0x40] ;  /* 0x070000401c0f7fae */ /* 0x0007e2000b901c56 */
[----:B-1----:R-:W-:-:S02]  /*0e30*/  CS2R R24, SRZ ;  /* 0x0000000000187805 */ /* 0x002fc4000001ff00 */
[----:B------:R-:W-:Y:S01]  /*0e40*/  CS2R R34, SRZ ;  /* 0x0000000000227805 */ /* 0x000fe2000001ff00 */
[----:B------:R1:W-:Y:S01]  /*0e50*/  LDGSTS.E.BYPASS.128 [R33+0x7000], desc[UR22][R30.64+0x40] ;  /* 0x070000401e217fae */ /* 0x0003e2000b901c56 */
[----:B--2---:R-:W-:Y:S02]  /*0e60*/  CS2R R26, SRZ ;  /* 0x00000000001a7805 */ /* 0x004fe4000001ff00 */
[----:B------:R-:W-:Y:S01]  /*0e70*/  CS2R R36, SRZ ;  /* 0x0000000000247805 */ /* 0x000fe2000001ff00 */
[----:B------:R-:W0:Y:S01]  /*0e80*/  LDGDEPBAR ;  /* 0x00000000000079af */ /* 0x000e220000000000 */
[----:B---3--:R-:W-:Y:S02]  /*0e90*/  CS2R R28, SRZ ;  /* 0x00000000001c7805 */ /* 0x008fe4000001ff00 */
[----:B-1----:R-:W-:Y:S02]  /*0ea0*/  CS2R R30, SRZ ;  /* 0x00000000001e7805 */ /* 0x002fe4000001ff00 */
[----:B------:R-:W-:-:S07]  /*0eb0*/  CS2R R32, SRZ ;  /* 0x0000000000207805 */ /* 0x000fce000001ff00 */
.L_x_0:
[----:B------:R-:W1:Y:S01]  /*0ec0*/  SHFL.IDX PT, R14, R90, RZ, 0x1f ;  /* 0x00001fff5a0e7589 */ /* 0x000e6200000e0000 */
[----:B------:R-:W-:Y:S01]  /*0ed0*/  UIADD3 UR6, UR6, 0x1, URZ ;  /* 0x0000000106067890 */ /* 0x000fe2000fffe03f */
[----:B------:R-:W-:-:S04]  /*0ee0*/  DEPBAR.LE SB0, 0x2 ;  /* 0x000080800000791a */ /* 0x000fc80000000000 */
[----:B------:R-:W-:Y:S01]  /*0ef0*/  UISETP.GE.AND UP0, UPT, UR6, 0x3, UPT ;  /* 0x000000030600788c */ /* 0x000fe2000bf06270 */
[----:B------:R-:W-:Y:S01]  /*0f00*/  BAR.SYNC.DEFER_BLOCKING 0x0 ;  /* 0x0000000000007b1d */ /* 0x000fe20000010000 */
[----:B------:R-:W-:Y:S01]  /*0f10*/  UIADD3 UR19, UR19, 0x1, URZ ;  /* 0x0000000113137890 */ /* 0x000fe2000fffe03f */
[----:B------:R-:W-:Y:S01]  /*0f20*/  VIADD R91, R91, 0x20 ;  /* 0x000000205b5b7836 */ /* 0x000fe20000000000 */
[----:B------:R-:W-:Y:S01]  /*0f30*/  USEL UR20, UR6, URZ, !UP0 ;  /* 0x0000003f06147287 */ /* 0x000fe2000c000000 */
[----:B------:R-:W-:Y:S02]  /*0f40*/  IADD3 R18, P1, R8, UR4, RZ ;  /* 0x0000000408127c10 */ /* 0x000fe4000ff3e0ff */
[----:B------:R-:W-:Y:S01]  /*0f50*/  UMOV UR11, 0x80000020 ;  /* 0x80000020000b7882 */ /* 0x000fe20000000000 */
[----:B------:R-:W-:Y:S01]  /*0f60*/  ULEA UR6, UR20, UR18, 0xd ;  /* 0x0000001214067291 */ /* 0x000fe2000f8e683f */
[----:B------:R-:W-:Y:S01]  /*0f70*/  ISETP.GE.U32.AND P0, PT, R91, 0xbc0, PT ;  /* 0x00000bc05b00780c */ /* 0x000fe20003f06070 */
[----:B------:R-:W-:Y:S01]  /*0f80*/  UMOV UR12, 0x2000002 ;  /* 0x02000002000c7882 */ /* 0x000fe20000000000 */
[----:B------:R-:W-:Y:S01]  /*0f90*/  UMOV UR13, 0x80000020 ;  /* 0x80000020000d7882 */ /* 0x000fe20000000000 */
[----:B------:R-:W-:Y:S01]  /*0fa0*/  USHF.R.U32.HI UR8, URZ, 0x4, UR6 ;  /* 0x000000043f087899 */ /* 0x000fe20008011606 */
[----:B------:R-:W-:Y:S01]  /*0fb0*/  IADD3.X R19, R10, UR5, RZ, P1, !PT ;  /* 0x000000050a137c10 */ /* 0x000fe20008ffe4ff */
[----:B------:R-:W-:Y:S01]  /*0fc0*/  ULEA UR6, UR20, UR21, 0xc ;  /* 0x0000001514067291 */ /* 0x000fe2000f8e603f */
[----:B------:R-:W-:Y:S01]  /*0fd0*/  IADD3 R92, P1, R9, UR4, RZ ;  /* 0x00000004095c7c10 */ /* 0x000fe2000ff3e0ff */
[----:B------:R-:W-:Y:S01]  /*0fe0*/  ULOP3.LUT UR8, UR8, 0x3fff, URZ, 0xc0, !UPT ;  /* 0x00003fff08087892 */ /* 0x000fe2000f8ec03f */
[----:B-1----:R-:W-:Y:S01]  /*0ff0*/  R2UR UR7, R14 ;  /* 0x000000000e0772ca */ /* 0x002fe200000e0000 */
[----:B------:R-:W-:Y:S01]  /*1000*/  USHF.R.U32.HI UR6, URZ, 0x4, UR6 ;  /* 0x000000043f067899 */ /* 0x000fe20008011606 */
[----:B------:R-:W-:Y:S01]  /*1010*/  IADD3.X R93, R12, UR5, RZ, P1, !PT ;  /* 0x000000050c5d7c10 */ /* 0x000fe20008ffe4ff */
[----:B------:R-:W-:Y:S01]  /*1020*/  UMOV UR14, 0x1000002 ;  /* 0x01000002000e7882 */ /* 0x000fe20000000000 */
[----:B------:R-:W-:Y:S01]  /*1030*/  UMOV UR15, 0x80000020 ;  /* 0x80000020000f7882 */ /* 0x000fe20000000000 */
[----:B------:R-:W-:Y:S01]  /*1040*/  ULOP3.LUT UR6, UR6, 0x3fff, URZ, 0xc0, !UPT ;  /* 0x00003fff06067892 */ /* 0x000fe2000f8ec03f */
[----:B------:R-:W-:Y:S01]  /*1050*/  IADD3 R14, P1, R11, UR4, RZ ;  /* 0x000000040b0e7c10 */ /* 0x000fe2000ff3e0ff */
[----:B------:R-:W-:-:S02]  /*1060*/  WARPGROUP.ARRIVE ;  /* 0x00000000000079c5 */ /* 0x000fc40000000000 */
[----:B------:R-:W-:-:S04]  /*1070*/  ULOP3.LUT UR10, UR6, 0x1000000, URZ, 0xfc, !UPT ;  /* 0x01000000060a7892 */ /* 0x000fc8000f8efc3f */
[----:B------:R-:W-:-:S04]  /*1080*/  USHF.L.U32 UR7, UR7, 0x6, URZ ;  /* 0x0000000607077899 */ /* 0x000fc8000800063f */
[----:B------:R-:W-:-:S04]  /*1090*/  ULOP3.LUT UR7, UR7, 0xc0, URZ, 0xc0, !UPT ;  /* 0x000000c007077892 */ /* 0x000fc8000f8ec03f */
[----:B------:R-:W-:-:S03]  /*10a0*/  UIADD3 UR16, UP0, UR7, UR8, URZ ;  /* 0x0000000807107290 */ /* 0x000fc6000ff1e03f */
[----:B------:R-:W-:Y:S01]  /*10b0*/  UMOV UR7, URZ ;  /* 0x0000003f00077c82 */ /* 0x000fe20008000000 */
[----:B------:R-:W-:Y:S02]  /*10c0*/  UIADD3.X UR17, URZ, URZ, URZ, UP0, !UPT ;  /* 0x0000003f3f117290 */ /* 0x000fe400087fe43f */
[----:B------:R-:W-:Y:S02]  /*10d0*/  ULOP3.LUT UR8, UR16, 0x2000000, URZ, 0xfc, !UPT ;  /* 0x0200000010087892 */ /* 0x000fe4000f8efc3f */
[----:B------:R-:W-:Y:S02]  /*10e0*/  ULOP3.LUT UR9, UR17, 0x80000020, URZ, 0xfc, !UPT ;  /* 0x8000002011097892 */ /* 0x000fe4000f8efc3f */
[----:B------:R-:W-:Y:S02]  /*10f0*/  UIADD3.64 UR14, UR6, UR14, URZ ;  /* 0x0000000e060e7297 */ /* 0x000fe4000fffe03f */
[----:B------:R-:W-:Y:S02]  /*1100*/  UIADD3.64 UR12, UR16, UR12, URZ ;  /* 0x0000000c100c7297 */ /* 0x000fe4000fffe03f */
[----:B------:R-:W-:-:S03]  /*1110*/  UISETP.GE.AND UP0, UPT, UR19, 0x3, UPT ;  /* 0x000000031300788c */ /* 0x000fc6000bf06270 */
[----:B------:R-:W-:Y:S01]  /*1120*/  HGMMA.64x64x16.F32.BF16 R56, gdesc[UR8], R56 ;  /* 0x00e00000083879f0 */ /* 0x000fe20008701838 */
[----:B------:R-:W-:Y:S01]  /*1130*/  UMOV UR8, 0x2000100 ;  /* 0x0200010000087882 */ /* 0x000fe20000000000 */
[----:B------:R-:W-:Y:S01]  /*1140*/  UMOV UR9, 0x80000020 ;  /* 0x8000002000097882 */ /* 0x000fe20000000000 */
[----:B------:R-:W-:Y:S02]  /*1150*/  USEL UR19, UR19, URZ, !UP0 ;  /* 0x0000003f13137287 */ /* 0x000fe4000c000000 */
[----:B------:R-:W-:Y:S02]  /*1160*/  UIADD3.64 UR8, UR16, UR8, URZ ;  /* 0x0000000810087297 */ /* 0x000fe4000fffe03f */
[----:B------:R-:W-:-:S06]  /*1170*/  ULEA UR6, UR19, UR18, 0xd ;  /* 0x0000001213067291 */ /* 0x000fcc000f8e683f */
[----:B------:R-:W-:Y:S02]  /*1180*/  LEA R15, R2, UR6, 0x1 ;  /* 0x00000006020f7c11 */ /* 0x000fe4000f8e08ff */
[----:B------:R-:W-:Y:S01]  /*1190*/  LEA R17, R4, UR6, 0x1 ;  /* 0x0000000604117c11 */ /* 0x000fe2000f8e08ff */
[----:B------:R-:W-:Y:S04]  /*11a0*/  HGMMA.64x64x16.F32.BF16 R56, gdesc[UR12], R56 ;  /* 0x00e000000c3879f0 */ /* 0x000fe80008701838 */
[----:B------:R-:W-:Y:S01]  /*11b0*/  HGMMA.64x64x16.F32.BF16 R24, gdesc[UR8], R24 ;  /* 0x00e00000081879f0 */ /* 0x000fe20008701818 */
[----:B------:R-:W-:Y:S01]  /*11c0*/  UMOV UR12, 0x2000102 ;  /* 0x02000102000c7882 */ /* 0x000fe20000000000 */
[----:B------:R-:W-:Y:S02]  /*11d0*/  UMOV UR13, 0x80000020 ;  /* 0x80000020000d7882 */ /* 0x000fe40000000000 */
[----:B------:R-:W-:-:S09]  /*11e0*/  UIADD3.64 UR12, UR16, UR12, URZ ;  /* 0x0000000c100c7297 */ /* 0x000fd2000fffe03f */
[----:B------:R-:W-:Y:S03]  /*11f0*/  HGMMA.64x64x16.F32.BF16 R24, gdesc[UR12], R24, gsb0 ;  /* 0x00e000000c1879f0 */ /* 0x000fe60008001818 */
[----:B------:R-:W-:Y:S02]  /*1200*/  WARPGROUP.DEPBAR.LE gsb0, 0x1 ;  /* 0x00008000000079c5 */ /* 0x000fe40000010100 */
[----:B------:R-:W-:Y:S06]  /*1210*/  BAR.SYNC.DEFER_BLOCKING 0x0 ;  /* 0x0000000000007b1d */ /* 0x000fec0000010000 */
[----:B------:R-:W-:Y:S01]  /*1220*/  @!PT LDS RZ, [RZ] ;  /* 0x00000000fffff984 */ /* 0x000fe20000000800 */
[----:B------:R-:W-:Y:S01]  /*1230*/  @!PT LDS RZ, [RZ] ;  /* 0x00000000fffff984 */ /* 0x000fe20000000800 */
[----:B------:R-:W-:Y:S01]  /*1240*/  @!PT LDS RZ, [RZ] ;  /* 0x00000000fffff984 */ /* 0x000fe20000000800 */
[----:B------:R1:W-:Y:S04]  /*1250*/  LDGSTS.E.BYPASS.128 [R15], desc[UR22][R18.64], !P0 ;  /* 0x00000000120f7fae */ /* 0x0003e8000c101c56 */
[----:B------:R2:W-:Y:S01]  /*1260*/  LDGSTS.E.BYPASS.128 [R17], desc[UR22][R92.64], !P0 ;  /* 0x000000005c117fae */ /* 0x0005e2000c101c56 */
[----:B-1----:R-:W-:-:S02]  /*1270*/  IADD3.X R15, R20, UR5, RZ, P1, !PT ;  /* 0x00000005140f7c10 */ /* 0x002fc40008ffe4ff */
[----:B------:R-:W-:Y:S02]  /*1280*/  IADD3 R16, P1, R13, UR4, RZ ;  /* 0x000000040d107c10 */ /* 0x000fe4000ff3e0ff */
[----:B--2---:R-:W-:Y:S02]  /*1290*/  LEA R93, R5, UR6, 0x1 ;  /* 0x00000006055d7c11 */ /* 0x004fe4000f8e08ff */
[----:B------:R-:W-:Y:S02]  /*12a0*/  IADD3.X R17, R22, UR5, RZ, P1, !PT ;  /* 0x0000000516117c10 */ /* 0x000fe40008ffe4ff */
[----:B------:R-:W-:Y:S01]  /*12b0*/  IADD3 R18, P1, R21, UR4, RZ ;  /* 0x0000000415127c10 */ /* 0x000fe2000ff3e0ff */
[----:B------:R1:W-:Y:S01]  /*12c0*/  LDGSTS.E.BYPASS.128 [R93], desc[UR22][R14.64], !P0 ;  /* 0x000000000e5d7fae */ /* 0x0003e2000c101c56 */
[----:B------:R-:W-:Y:S01]  /*12d0*/  LEA R92, R6, UR6, 0x1 ;  /* 0x00000006065c7c11 */ /* 0x000fe2000f8e08ff */
[----:B------:R-:W-:Y:S01]  /*12e0*/  ULEA UR6, UR19, UR21, 0xc ;  /* 0x0000001513067291 */ /* 0x000fe2000f8e603f */
[----:B------:R-:W-:-:S03]  /*12f0*/  IADD3.X R19, R88, UR5, RZ, P1, !PT ;  /* 0x0000000558137c10 */ /* 0x000fc60008ffe4ff */
[----:B------:R2:W-:Y:S04]  /*1300*/  LDGSTS.E.BYPASS.128 [R92], desc[UR22][R16.64], !P0 ;  /* 0x00000000105c7fae */ /* 0x0005e8000c101c56 */
[----:B------:R-:W0:Y:S01]  /*1310*/  LDGDEPBAR ;  /* 0x00000000000079af */ /* 0x000e220000000000 */
[----:B-1----:R-:W-:Y:S01]  /*1320*/  IADD3 R14, P1, R23, UR4, RZ ;  /* 0x00000004170e7c10 */ /* 0x002fe2000ff3e0ff */
[----:B------:R-:W-:Y:S01]  /*1330*/  UIADD3 UR4, UP0, UR4, 0x40, URZ ;  /* 0x0000004004047890 */ /* 0x000fe2000ff1e03f */
[----:B------:R-:W-:Y:S02]  /*1340*/  LEA R93, R4, UR6, 0x1 ;  /* 0x00000006045d7c11 */ /* 0x000fe4000f8e08ff */
[----:B------:R-:W-:Y:S01]  /*1350*/  IADD3.X R15, R89, UR5, RZ, P1, !PT ;  /* 0x00000005590f7c10 */ /* 0x000fe20008ffe4ff */
[----:B------:R-:W-:Y:S01]  /*1360*/  UIADD3.X UR5, URZ, UR5, URZ, UP0, !UPT ;  /* 0x000000053f057290 */ /* 0x000fe200087fe43f */
[----:B--2---:R-:W-:Y:S01]  /*1370*/  LEA R17, R2, UR6, 0x1 ;  /* 0x0000000602117c11 */ /* 0x004fe2000f8e08ff */
[----:B------:R-:W-:-:S04]  /*1380*/  UMOV UR6, UR20 ;  /* 0x0000001400067c82 */ /* 0x000fc80008000000 */
[----:B------:R1:W-:Y:S04]  /*1390*/  LDGSTS.E.BYPASS.128 [R17], desc[UR22][R18.64], !P0 ;  /* 0x0000000012117fae */ /* 0x0003e8000c101c56 */
[----:B------:R1:W-:Y:S01]  /*13a0*/  LDGSTS.E.BYPASS.128 [R93], desc[UR22][R14.64], !P0 ;  /* 0x000000000e5d7fae */ /* 0x0003e2000c101c56 */
[----:B------:R-:W-:-:S03]  /*13b0*/  ISETP.GE.U32.AND P0, PT, R91, 0xbe0, PT ;  /* 0x00000be05b00780c */ /* 0x000fc60003f06070 */
[----:B------:R-:W0:Y:S10]  /*13c0*/  LDGDEPBAR ;  /* 0x00000000000079af */ /* 0x000e340000000000 */
[----:B-1----:R-:W-:Y:S05]  /*13d0*/  @!P0 BRA `(.L_x_0) ;  /* 0xfffffff800b88947 */ /* 0x002fea000383ffff */
[----:B------:R-:W1:Y:S01]  /*13e0*/  S2R R2, SR_TID.X ;  /* 0x0000000000027919 */ /* 0x000e620000002100 */
[----:B------:R-:W-:Y:S02]  /*13f0*/  WARPGROUP.DEPBAR.LE gsb0, 0x0 ;  /* 0x00008000000079c5 */ /* 0x000fe40000010000 */
[----:B------:R-:W-:-:S04]  /*1400*/  DEPBAR.LE SB0, 0x0 ;  /* 0x000080000000791a */ /* 0x000fc80000000000 */
[----:B------:R-:W-:Y:S02]  /*1410*/  F2FP.BF16.F32.PACK_AB R42, R43, R42 ;  /* 0x0000002a2b2a723e */ /* 0x000fe400000010ff */
[----:B------:R-:W-:Y:S02]  /*1420*/  F2FP.BF16.F32.PACK_AB R56, R57, R56 ;  /* 0x000000383938723e */ /* 0x000fe400000010ff */
[----:B------:R-:W-:Y:S02]  /*1430*/  F2FP.BF16.F32.PACK_AB R58, R59, R58 ;  /* 0x0000003a3b3a723e */ /* 0x000fe400000010ff */
[----:B------:R-:W-:Y:S02]  /*1440*/  F2FP.BF16.F32.PACK_AB R60, R61, R60 ;  /* 0x0000003c3d3c723e */ /* 0x000fe400000010ff */
[----:B------:R-:W-:Y:S02]  /*1450*/  F2FP.BF16.F32.PACK_AB R62, R63, R62 ;  /* 0x0000003e3f3e723e */ /* 0x000fe400000010ff */
[----:B------:R-:W-:-:S02]  /*1460*/  F2FP.BF16.F32.PACK_AB R64, R65, R64 ;  /* 0x000000404140723e */ /* 0x000fc400000010ff */
[----:B------:R-:W-:Y:S02]  /*1470*/  F2FP.BF16.F32.PACK_AB R66, R67, R66 ;  /* 0x000000424342723e */ /* 0x000fe400000010ff */
[----:B------:R-:W-:Y:S02]  /*1480*/  F2FP.BF16.F32.PACK_AB R68, R69, R68 ;  /* 0x000000444544723e */ /* 0x000fe400000010ff */
[----:B------:R-:W-:Y:S02]  /*1490*/  F2FP.BF16.F32.PACK_AB R70, R71, R70 ;  /* 0x000000464746723e */ /* 0x000fe400000010ff */
[----:B------:R-:W-:Y:S02]  /*14a0*/  F2FP.BF16.F32.PACK_AB R72, R73, R72 ;  /* 0x000000484948723e */ /* 0x000fe400000010ff */
[----:B------:R-:W-:Y:S02]  /*14b0*/  F2FP.BF16.F32.PACK_AB R74, R75, R74 ;  /* 0x0000004a4b4a723e */ /* 0x000fe400000010ff */
[----:B------:R-:W-:-:S02]  /*14c0*/  F2FP.BF16.F32.PACK_AB R76, R77, R76 ;  /* 0x0000004c4d4c723e */ /* 0x000fc400000010ff */
[----:B------:R-:W-:Y:S01]  /*14d0*/  F2FP.BF16.F32.PACK_AB R78, R79, R78 ;  /* 0x0000004e4f4e723e */ /* 0x000fe200000010ff */
[----:B-1----:R-:W-:Y:S01]  /*14e0*/  IMAD.SHL.U32 R88, R2, 0x8, RZ ;  /* 0x0000000802587824 */ /* 0x002fe200078e00ff */
[--C-:B------:R-:W-:Y:S02]  /*14f0*/  SHF.R.U32.HI R5, RZ, 0x5, R2.reuse ;  /* 0x00000005ff057819 */ /* 0x100fe40000011602 */
[----:B------:R-:W-:Y:S02]  /*1500*/  SHF.R.U32.HI R8, RZ, 0x2, R2 ;  /* 0x00000002ff087819 */ /* 0x000fe40000011602 */
[----:B------:R-:W-:Y:S02]  /*1510*/  LOP3.LUT R5, R5, 0x3, RZ, 0xc0, !PT ;  /* 0x0000000305057812 */ /* 0x000fe400078ec0ff */
[----:B------:R-:W-:Y:S02]  /*1520*/  SGXT.U32 R8, R8, 0x3 ;  /* 0x000000030808781a */ /* 0x000fe40000000000 */
[----:B------:R-:W-:Y:S01]  /*1530*/  F2FP.BF16.F32.PACK_AB R80, R81, R80 ;  /* 0x000000505150723e */ /* 0x000fe200000010ff */
[----:B------:R-:W-:Y:S01]  /*1540*/  IMAD.SHL.U32 R9, R5, 0x10, RZ ;  /* 0x0000001005097824 */ /* 0x000fe200078e00ff */
[----:B------:R-:W-:Y:S01]  /*1550*/  F2FP.BF16.F32.PACK_AB R82, R83, R82 ;  /* 0x000000525352723e */ /* 0x000fe200000010ff */
[----:B------:R-:W-:Y:S01]  /*1560*/  IMAD.SHL.U32 R5, R5, 0x4, RZ ;  /* 0x0000000405057824 */ /* 0x000fe200078e00ff */
[----:B------:R-:W-:-:S02]  /*1570*/  F2FP.BF16.F32.PACK_AB R84, R85, R84 ;  /* 0x000000545554723e */ /* 0x000fc400000010ff */
[----:B------:R-:W-:Y:S01]  /*1580*/  LOP3.LUT R9, R9, R8, RZ, 0xfc, !PT ;  /* 0x0000000809097212 */ /* 0x000fe200078efcff */
[----:B------:R-:W-:Y:S01]  /*1590*/  IMAD.SHL.U32 R8, R2, 0x2, RZ ;  /* 0x0000000202087824 */ /* 0x000fe200078e00ff */
[----:B------:R-:W-:Y:S02]  /*15a0*/  F2FP.BF16.F32.PACK_AB R86, R87, R86 ;  /* 0x000000565756723e */ /* 0x000fe400000010ff */
[----:B------:R-:W-:Y:S02]  /*15b0*/  SHF.R.U32.HI R10, RZ, 0x3, R2 ;  /* 0x00000003ff0a7819 */ /* 0x000fe40000011602 */
[----:B------:R-:W-:Y:S02]  /*15c0*/  LOP3.LUT R8, R8, 0x6, RZ, 0xc0, !PT ;  /* 0x0000000608087812 */ /* 0x000fe400078ec0ff */
[----:B------:R-:W-:Y:S02]  /*15d0*/  SGXT.U32 R2, R10, 0x2 ;  /* 0x000000020a02781a */ /* 0x000fe40000000000 */
[----:B------:R-:W-:Y:S01]  /*15e0*/  F2FP.BF16.F32.PACK_AB R20, R41, R40 ;  /* 0x000000282914723e */ /* 0x000fe200000010ff */
[----:B------:R-:W-:Y:S01]  /*15f0*/  IMAD R8, R9, 0x48, R8 ;  /* 0x0000004809087824 */ /* 0x000fe200078e0208 */
[----:B------:R-:W-:-:S02]  /*1600*/  LOP3.LUT R5, R5, R2, RZ, 0xfc, !PT ;  /* 0x0000000205057212 */ /* 0x000fc400078efcff */
[----:B------:R-:W-:Y:S02]  /*1610*/  LOP3.LUT R2, R88, 0x38, RZ, 0xc0, !PT ;  /* 0x0000003858027812 */ /* 0x000fe400078ec0ff */
[----:B------:R-:W-:Y:S01]  /*1620*/  LEA R43, R8, UR18, 0x1 ;  /* 0x00000012082b7c11 */ /* 0x000fe2000f8e08ff */
[----:B------:R-:W-:Y:S01]  /*1630*/  BAR.SYNC.DEFER_BLOCKING 0x0 ;  /* 0x0000000000007b1d */ /* 0x000fe20000010000 */
[----:B------:R-:W-:Y:S01]  /*1640*/  F2FP.BF16.F32.PACK_AB R4, R29, R28 ;  /* 0x0000001c1d04723e */ /* 0x000fe200000010ff */
[----:B------:R-:W-:Y:S01]  /*1650*/  IMAD R2, R5, 0x48, R2 ;  /* 0x0000004805027824 */ /* 0x000fe200078e0202 */
[----:B------:R-:W-:Y:S02]  /*1660*/  F2FP.BF16.F32.PACK_AB R6, R31, R30 ;  /* 0x0000001e1f06723e */ /* 0x000fe400000010ff */
[----:B------:R-:W-:Y:S02]  /*1670*/  F2FP.BF16.F32.PACK_AB R16, R33, R32 ;  /* 0x000000202110723e */ /* 0x000fe400000010ff */
[----:B------:R-:W-:-:S02]  /*1680*/  LEA R40, R2, UR18, 0x1 ;  /* 0x0000001202287c11 */ /* 0x000fc4000f8e08ff */
[----:B------:R-:W-:Y:S02]  /*1690*/  F2FP.BF16.F32.PACK_AB R18, R35, R34 ;  /* 0x000000222312723e */ /* 0x000fe400000010ff */
[----:B------:R-:W-:Y:S02]  /*16a0*/  F2FP.BF16.F32.PACK_AB R24, R25, R24 ;  /* 0x000000181918723e */ /* 0x000fe400000010ff */
[----:B------:R-:W-:Y:S02]  /*16b0*/  F2FP.BF16.F32.PACK_AB R26, R27, R26 ;  /* 0x0000001a1b1a723e */ /* 0x000fe400000010ff */
[----:B------:R-:W-:Y:S02]  /*16c0*/  F2FP.BF16.F32.PACK_AB R36, R37, R36 ;  /* 0x000000242524723e */ /* 0x000fe400000010ff */
[----:B------:R-:W-:Y:S02]  /*16d0*/  F2FP.BF16.F32.PACK_AB R38, R39, R38 ;  /* 0x000000262726723e */ /* 0x000fe400000010ff */
[----:B------:R-:W-:-:S02]  /*16e0*/  F2FP.BF16.F32.PACK_AB R44, R45, R44 ;  /* 0x0000002c2d2c723e */ /* 0x000fc400000010ff */
[----:B------:R-:W-:Y:S02]  /*16f0*/  F2FP.BF16.F32.PACK_AB R46, R47, R46 ;  /* 0x0000002e2f2e723e */ /* 0x000fe400000010ff */
[----:B------:R-:W-:Y:S01]  /*1700*/  F2FP.BF16.F32.PACK_AB R48, R49, R48 ;  /* 0x000000303130723e */ /* 0x000fe200000010ff */
[----:B------:R-:W-:Y:S01]  /*1710*/  STS [R43], R56 ;  /* 0x000000382b007388 */ /* 0x000fe20000000800 */
[----:B------:R-:W-:Y:S02]  /*1720*/  F2FP.BF16.F32.PACK_AB R50, R51, R50 ;  /* 0x000000323332723e */ /* 0x000fe400000010ff */
[----:B------:R-:W-:Y:S01]  /*1730*/  F2FP.BF16.F32.PACK_AB R52, R53, R52 ;  /* 0x000000343534723e */ /* 0x000fe200000010ff */
[----:B------:R-:W-:Y:S01]  /*1740*/  STS [R43+0x480], R58 ;  /* 0x0004803a2b007388 */ /* 0x000fe20000000800 */
[----:B------:R-:W-:Y:S02]  /*1750*/  F2FP.BF16.F32.PACK_AB R54, R55, R54 ;  /* 0x000000363736723e */ /* 0x000fe400000010ff */
[----:B------:R-:W-:Y:S01]  /*1760*/  LOP3.LUT R2, R3, 0x38, R88, 0xf8, !PT ;  /* 0x0000003803027812 */ /* 0x000fe200078ef858 */
[----:B------:R-:W-:Y:S01]  /*1770*/  STS [R43+0x10], R60 ;  /* 0x0000103c2b007388 */ /* 0x000fe20000000800 */
[----:B------:R-:W-:-:S02]  /*1780*/  LOP3.LUT R3, R7, 0x10, RZ, 0xfc, !PT ;  /* 0x0000001007037812 */ /* 0x000fc400078efcff */
[----:B------:R-:W-:Y:S01]  /*1790*/  ISETP.GE.AND P0, PT, R2, 0xc00, PT ;  /* 0x00000c000200780c */ /* 0x000fe20003f06270 */
[----:B------:R-:W-:Y:S01]  /*17a0*/  STS [R43+0x490], R62 ;  /* 0x0004903e2b007388 */ /* 0x000fe20000000800 */
[C---:B------:R-:W-:Y:S02]  /*17b0*/  LOP3.LUT R37, R7.reuse, 0x20, RZ, 0xfc, !PT ;  /* 0x0000002007257812 */ /* 0x040fe400078efcff */
[CC--:B------:R-:W-:Y:S01]  /*17c0*/  ISETP.LT.AND P1, PT, R7.reuse, R0.reuse, !P0 ;  /* 0x000000000700720c */ /* 0x0c0fe20004721270 */
[----:B------:R-:W-:Y:S01]  /*17d0*/  STS [R43+0x20], R64 ;  /* 0x000020402b007388 */ /* 0x000fe20000000800 */
[C---:B------:R-:W-:Y:S02]  /*17e0*/  LOP3.LUT R39, R7.reuse, 0x30, RZ, 0xfc, !PT ;  /* 0x0000003007277812 */ /* 0x040fe400078efcff */
[----:B------:R-:W-:Y:S01]  /*17f0*/  LOP3.LUT R41, R7, 0x40, RZ, 0xfc, !PT ;  /* 0x0000004007297812 */ /* 0x000fe200078efcff */
[----:B------:R-:W-:Y:S01]  /*1800*/  STS [R43+0x4a0], R66 ;  /* 0x0004a0422b007388 */ /* 0x000fe20000000800 */
[----:B------:R-:W-:-:S02]  /*1810*/  ISETP.LT.AND P6, PT, R3, R0, !P0 ;  /* 0x000000000300720c */ /* 0x000fc400047c1270 */
[-C--:B------:R-:W-:Y:S01]  /*1820*/  ISETP.LT.AND P5, PT, R37, R0.reuse, !P0 ;  /* 0x000000002500720c */ /* 0x080fe200047a1270 */
[----:B------:R-:W-:Y:S01]  /*1830*/  STS [R43+0x30], R68 ;  /* 0x000030442b007388 */ /* 0x000fe20000000800 */
[-C--:B------:R-:W-:Y:S02]  /*1840*/  ISETP.LT.AND P4, PT, R39, R0.reuse, !P0 ;  /* 0x000000002700720c */ /* 0x080fe40004781270 */
[----:B------:R-:W-:Y:S01]  /*1850*/  LOP3.LUT R37, R7, 0x50, RZ, 0xfc, !PT ;  /* 0x0000005007257812 */ /* 0x000fe200078efcff */
[----:B------:R-:W-:Y:S01]  /*1860*/  STS [R43+0x4b0], R70 ;  /* 0x0004b0462b007388 */ /* 0x000fe20000000800 */
[----:B------:R-:W-:Y:S02]  /*1870*/  ISETP.LT.AND P3, PT, R41, R0, !P0 ;  /* 0x000000002900720c */ /* 0x000fe40004761270 */
[C---:B------:R-:W-:Y:S01]  /*1880*/  LOP3.LUT R39, R7.reuse, 0x60, RZ, 0xfc, !PT ;  /* 0x0000006007277812 */ /* 0x040fe200078efcff */
[----:B------:R-:W-:Y:S01]  /*1890*/  STS [R43+0x40], R72 ;  /* 0x000040482b007388 */ /* 0x000fe20000000800 */
[----:B------:R-:W-:-:S02]  /*18a0*/  LOP3.LUT R41, R7, 0x70, RZ, 0xfc, !PT ;  /* 0x0000007007297812 */ /* 0x000fc400078efcff */
[----:B------:R-:W-:Y:S01]  /*18b0*/  ISETP.LT.AND P2, PT, R37, R0, !P0 ;  /* 0x000000002500720c */ /* 0x000fe20004741270 */
[----:B------:R-:W-:Y:S04]  /*18c0*/  STS [R43+0x4c0], R74 ;  /* 0x0004c04a2b007388 */ /* 0x000fe80000000800 */
[----:B------:R-:W-:Y:S04]  /*18d0*/  STS [R43+0x50], R76 ;  /* 0x0000504c2b007388 */ /* 0x000fe80000000800 */
[----:B------:R-:W-:Y:S04]  /*18e0*/  STS [R43+0x4d0], R78 ;  /* 0x0004d04e2b007388 */ /* 0x000fe80000000800 */
[----:B------:R-:W-:Y:S04]  /*18f0*/  STS [R43+0x60], R80 ;  /* 0x000060502b007388 */ /* 0x000fe80000000800 */
[----:B------:R-:W-:Y:S04]  /*1900*/  STS [R43+0x4e0], R82 ;  /* 0x0004e0522b007388 */ /* 0x000fe80000000800 */
[----:B------:R-:W-:Y:S04]  /*1910*/  STS [R43+0x70], R84 ;  /* 0x000070542b007388 */ /* 0x000fe80000000800 */
[----:B------:R-:W-:Y:S01]  /*1920*/  STS [R43+0x4f0], R86 ;  /* 0x0004f0562b007388 */ /* 0x000fe20000000800 */
[----:B------:R-:W-:Y:S06]  /*1930*/  BAR.SYNC.DEFER_BLOCKING 0x0 ;  /* 0x0000000000007b1d */ /* 0x000fec0000010000 */
[----:B------:R-:W1:Y:S04]  /*1940*/  LDS.128 R32, [R40] ;  /* 0x0000000028207984 */ /* 0x000e680000000c00 */
[----:B------:R-:W2:Y:S04]  /*1950*/  LDS.128 R28, [R40+0x900] ;  /* 0x00090000281c7984 */ /* 0x000ea80000000c00 */
[----:B------:R-:W3:Y:S04]  /*1960*/  LDS.128 R12, [R40+0x1200] ;  /* 0x00120000280c7984 */ /* 0x000ee80000000c00 */
[----:B------:R-:W4:Y:S01]  /*1970*/  LDS.128 R8, [R40+0x1b00] ;  /* 0x001b000028087984 */ /* 0x000f220000000c00 */
[----:B------:R-:W-:Y:S06]  /*1980*/  BAR.SYNC.DEFER_BLOCKING 0x0 ;  /* 0x0000000000007b1d */ /* 0x000fec0000010000 */
[----:B------:R-:W-:Y:S04]  /*1990*/  STS [R43], R24 ;  /* 0x000000182b007388 */ /* 0x000fe80000000800 */
[----:B------:R-:W-:Y:S04]  /*19a0*/  STS [R43+0x480], R26 ;  /* 0x0004801a2b007388 */ /* 0x000fe80000000800 */
[----:B------:R5:W-:Y:S04]  /*19b0*/  STS [R43+0x10], R4 ;  /* 0x000010042b007388 */ /* 0x000be80000000800 */
[----:B------:R-:W-:Y:S04]  /*19c0*/  STS [R43+0x490], R6 ;  /* 0x000490062b007388 */ /* 0x000fe80000000800 */
[----:B------:R-:W-:Y:S01]  /*19d0*/  STS [R43+0x20], R16 ;  /* 0x000020102b007388 */ /* 0x000fe20000000800 */
[----:B-----5:R-:W5:Y:S03]  /*19e0*/  LDC.64 R4, c[0x0][0x220] ;  /* 0x00008800ff047b82 */ /* 0x020f660000000a00 */
[----:B------:R-:W-:Y:S04]  /*19f0*/  STS [R43+0x4a0], R18 ;  /* 0x0004a0122b007388 */ /* 0x000fe80000000800 */
        /* <DEDUP_REMOVED lines=9> */
[----:B------:R1:W-:Y:S01]  /*1a90*/  STS [R43+0x4f0], R54 ;  /* 0x0004f0362b007388 */ /* 0x0003e20000000800 */
[----:B------:R-:W-:Y:S01]  /*1aa0*/  BAR.SYNC.DEFER_BLOCKING 0x0 ;  /* 0x0000000000007b1d */ /* 0x000fe20000010000 */
[----:B-1----:R-:W-:-:S04]  /*1ab0*/  IMAD R43, R7, 0xc00, R2 ;  /* 0x00000c00072b7824 */ /* 0x002fc800078e0202 */
[----:B-----5:R-:W-:-:S04]  /*1ac0*/  IMAD.WIDE R2, R43, 0x2, R4 ;  /* 0x000000022b027825 */ /* 0x020fc800078e0204 */
[C---:B------:R-:W-:Y:S02]  /*1ad0*/  VIADD R45, R43.reuse, 0xc000 ;  /* 0x0000c0002b2d7836 */ /* 0x040fe40000000000 */
[----:B------:R-:W-:Y:S02]  /*1ae0*/  VIADD R37, R43, 0x18000 ;  /* 0x000180002b257836 */ /* 0x000fe40000000000 */
[----:B------:R-:W-:-:S04]  /*1af0*/  IMAD.WIDE R6, R45, 0x2, R4 ;  /* 0x000000022d067825 */ /* 0x000fc800078e0204 */
[C---:B------:R-:W-:Y:S01]  /*1b00*/  VIADD R45, R43.reuse, 0x3c000 ;  /* 0x0003c0002b2d7836 */ /* 0x040fe20000000000 */
[----:B------:R-:W1:Y:S01]  /*1b10*/  LDS.128 R24, [R40] ;  /* 0x0000000028187984 */ /* 0x000e620000000c00 */
[----:B------:R-:W-:Y:S02]  /*1b20*/  VIADD R47, R43, 0x48000 ;  /* 0x000480002b2f7836 */ /* 0x000fe40000000000 */
[--C-:B------:R-:W-:Y:S01]  /*1b30*/  IMAD.WIDE R36, R37, 0x2, R4.reuse ;  /* 0x0000000225247825 */ /* 0x100fe200078e0204 */
[----:B------:R-:W5:Y:S04]  /*1b40*/  LDS.128 R20, [R40+0x900] ;  /* 0x0009000028147984 */ /* 0x000f680000000c00 */
[----:B------:R-:W5:Y:S04]  /*1b50*/  LDS.128 R16, [R40+0x1200] ;  /* 0x0012000028107984 */ /* 0x000f680000000c00 */
[----:B------:R4:W-:Y:S01]  /*1b60*/  @P1 STG.E.128 desc[UR22][R2.64], R32 ;  /* 0x0000002002001986 */ /* 0x0009e2000c101d16 */
[-C--:B------:R-:W-:Y:S01]  /*1b70*/  ISETP.LT.AND P1, PT, R39, R0.reuse, !P0 ;  /* 0x000000002700720c */ /* 0x080fe20004721270 */
[----:B------:R-:W-:Y:S01]  /*1b80*/  VIADD R39, R43, 0x24000 ;  /* 0x000240002b277836 */ /* 0x000fe20000000000 */
[----:B------:R-:W-:Y:S01]  /*1b90*/  ISETP.LT.AND P0, PT, R41, R0, !P0 ;  /* 0x000000002900720c */ /* 0x000fe20004701270 */
[----:B------:R-:W-:Y:S01]  /*1ba0*/  VIADD R41, R43, 0x30000 ;  /* 0x000300002b297836 */ /* 0x000fe20000000000 */
[----:B--2---:R2:W-:Y:S01]  /*1bb0*/  @P6 STG.E.128 desc[UR22][R6.64], R28 ;  /* 0x0000001c06006986 */ /* 0x0045e2000c101d16 */
[----:B------:R-:W-:-:S03]  /*1bc0*/  IMAD.WIDE R38, R39, 0x2, R4 ;  /* 0x0000000227267825 */ /* 0x000fc600078e0204 */
[----:B---3--:R2:W-:Y:S04]  /*1bd0*/  @P5 STG.E.128 desc[UR22][R36.64], R12 ;  /* 0x0000000c24005986 */ /* 0x0085e8000c101d16 */
[----:B----4-:R2:W-:Y:S01]  /*1be0*/  @P4 STG.E.128 desc[UR22][R38.64], R8 ;  /* 0x0000000826004986 */ /* 0x0105e2000c101d16 */
[----:B------:R-:W-:-:S04]  /*1bf0*/  IMAD.WIDE R2, R41, 0x2, R4 ;  /* 0x0000000229027825 */ /* 0x000fc800078e0204 */
[----:B------:R-:W-:-:S04]  /*1c00*/  IMAD.WIDE R32, R45, 0x2, R4 ;  /* 0x000000022d207825 */ /* 0x000fc800078e0204 */
[----:B------:R-:W-:Y:S01]  /*1c10*/  IMAD.WIDE R34, R47, 0x2, R4 ;  /* 0x000000022f227825 */ /* 0x000fe200078e0204 */
[----:B-1----:R2:W-:Y:S04]  /*1c20*/  @P3 STG.E.128 desc[UR22][R2.64], R24 ;  /* 0x0000001802003986 */ /* 0x0025e8000c101d16 */
[----:B-----5:R2:W-:Y:S04]  /*1c30*/  @P2 STG.E.128 desc[UR22][R32.64], R20 ;  /* 0x0000001420002986 */ /* 0x0205e8000c101d16 */
[----:B------:R2:W-:Y:S01]  /*1c40*/  @P1 STG.E.128 desc[UR22][R34.64], R16 ;  /* 0x0000001022001986 */ /* 0x0005e2000c101d16 */
[----:B------:R-:W-:Y:S05]  /*1c50*/  @!P0 EXIT ;  /* 0x000000000000894d */ /* 0x000fea0003800000 */
[----:B--2---:R-:W1:Y:S01]  /*1c60*/  LDS.128 R8, [R40+0x1b00] ;  /* 0x001b000028087984 */ /* 0x004e620000000c00 */
[----:B------:R-:W-:-:S04]  /*1c70*/  VIADD R43, R43, 0x54000 ;  /* 0x000540002b2b7836 */ /* 0x000fc80000000000 */
[----:B------:R-:W-:-:S05]  /*1c80*/  IMAD.WIDE R4, R43, 0x2, R4 ;  /* 0x000000022b047825 */ /* 0x000fca00078e0204 */
[----:B-1----:R-:W-:Y:S01]  /*1c90*/  STG.E.128 desc[UR22][R4.64], R8 ;  /* 0x0000000804007986 */ /* 0x002fe2000c101d16 */
[----:B------:R-:W-:Y:S05]  /*1ca0*/  EXIT ;  /* 0x000000000000794d */ /* 0x000fea0003800000 */
.L_x_1:
[----:B------:R-:W-:-:S00]  /*1cb0*/  BRA `(.L_x_1) ;  /* 0xfffffffc00fc7947 */ /* 0x000fc0000383ffff */
[----:B------:R-:W-:-:S00]  /*1cc0*/  NOP ;  /* 0x0000000000007918 */ /* 0x000fc00000000000 */
        /* <DEDUP_REMOVED lines=11> */
.L_x_2:


//--------------------- .nv.shared.triton_mm      --------------------------
	.section	.nv.shared.triton_mm,"aw",@nobits
	.sectionflags	@""
	.align	16
	.zero		1024


//--------------------- .nv.constant0.triton_mm   --------------------------
	.section	.nv.constant0.triton_mm,"a",@progbits
	.sectionflags	@""
	.align	4
.nv.constant0.triton_mm:
	.zero		556
